//
// Generated by NVIDIA NVVM Compiler
//
// Compiler Build ID: CL-36424714
// Cuda compilation tools, release 13.0, V13.0.88
// Based on NVVM 20.0.0
//

.version 9.0
.target sm_100
.address_size 64

	// .globl	_Z14matrixMultiplyPfS_S_iii

.visible .entry _Z14matrixMultiplyPfS_S_iii(
	.param .u64 .ptr .align 1 _Z14matrixMultiplyPfS_S_iii_param_0,
	.param .u64 .ptr .align 1 _Z14matrixMultiplyPfS_S_iii_param_1,
	.param .u64 .ptr .align 1 _Z14matrixMultiplyPfS_S_iii_param_2,
	.param .u32 _Z14matrixMultiplyPfS_S_iii_param_3,
	.param .u32 _Z14matrixMultiplyPfS_S_iii_param_4,
	.param .u32 _Z14matrixMultiplyPfS_S_iii_param_5
)
{
	.reg .pred 	%p<13>;
	.reg .b32 	%r<41>;
	.reg .b32 	%f<68>;
	.reg .b64 	%rd<53>;

	ld.param.u64 	%rd7, [_Z14matrixMultiplyPfS_S_iii_param_0];
	ld.param.u64 	%rd8, [_Z14matrixMultiplyPfS_S_iii_param_1];
	ld.param.u64 	%rd6, [_Z14matrixMultiplyPfS_S_iii_param_2];
	ld.param.u32 	%r20, [_Z14matrixMultiplyPfS_S_iii_param_3];
	ld.param.u32 	%r18, [_Z14matrixMultiplyPfS_S_iii_param_4];
	ld.param.u32 	%r19, [_Z14matrixMultiplyPfS_S_iii_param_5];
	cvta.to.global.u64 	%rd1, %rd8;
	cvta.to.global.u64 	%rd2, %rd7;
	mov.u32 	%r21, %ctaid.y;
	mov.u32 	%r22, %ntid.y;
	mov.u32 	%r23, %tid.y;
	mad.lo.s32 	%r1, %r21, %r22, %r23;
	mov.u32 	%r24, %ctaid.x;
	mov.u32 	%r25, %ntid.x;
	mov.u32 	%r26, %tid.x;
	mad.lo.s32 	%r2, %r24, %r25, %r26;
	setp.ge.s32 	%p1, %r1, %r20;
	setp.ge.s32 	%p2, %r2, %r19;
	or.pred  	%p3, %p1, %p2;
	@%p3 bra 	$L__BB0_14;
	setp.lt.s32 	%p4, %r18, 1;
	mov.f32 	%f67, 0f00000000;
	@%p4 bra 	$L__BB0_13;
	mul.lo.s32 	%r3, %r18, %r1;
	and.b32  	%r4, %r18, 7;
	setp.lt.u32 	%p5, %r18, 8;
	mov.f32 	%f67, 0f00000000;
	mov.b32 	%r39, 0;
	@%p5 bra 	$L__BB0_5;
	and.b32  	%r39, %r18, 2147483640;
	neg.s32 	%r37, %r39;
	shl.b32 	%r7, %r19, 3;
	mul.wide.u32 	%rd9, %r3, 4;
	add.s64 	%rd10, %rd9, %rd2;
	add.s64 	%rd52, %rd10, 16;
	mov.f32 	%f67, 0f00000000;
	mul.wide.s32 	%rd13, %r19, 4;
	mov.u32 	%r36, %r2;
$L__BB0_4:
	.pragma "nounroll";
	ld.global.f32 	%f17, [%rd52+-16];
	mul.wide.s32 	%rd11, %r36, 4;
	add.s64 	%rd12, %rd1, %rd11;
	ld.global.f32 	%f18, [%rd12];
	fma.rn.f32 	%f19, %f17, %f18, %f67;
	ld.global.f32 	%f20, [%rd52+-12];
	add.s64 	%rd14, %rd12, %rd13;
	ld.global.f32 	%f21, [%rd14];
	fma.rn.f32 	%f22, %f20, %f21, %f19;
	ld.global.f32 	%f23, [%rd52+-8];
	add.s64 	%rd15, %rd14, %rd13;
	ld.global.f32 	%f24, [%rd15];
	fma.rn.f32 	%f25, %f23, %f24, %f22;
	ld.global.f32 	%f26, [%rd52+-4];
	add.s64 	%rd16, %rd15, %rd13;
	ld.global.f32 	%f27, [%rd16];
	fma.rn.f32 	%f28, %f26, %f27, %f25;
	ld.global.f32 	%f29, [%rd52];
	add.s64 	%rd17, %rd16, %rd13;
	ld.global.f32 	%f30, [%rd17];
	fma.rn.f32 	%f31, %f29, %f30, %f28;
	ld.global.f32 	%f32, [%rd52+4];
	add.s64 	%rd18, %rd17, %rd13;
	ld.global.f32 	%f33, [%rd18];
	fma.rn.f32 	%f34, %f32, %f33, %f31;
	ld.global.f32 	%f35, [%rd52+8];
	add.s64 	%rd19, %rd18, %rd13;
	ld.global.f32 	%f36, [%rd19];
	fma.rn.f32 	%f37, %f35, %f36, %f34;
	ld.global.f32 	%f38, [%rd52+12];
	add.s64 	%rd20, %rd19, %rd13;
	ld.global.f32 	%f39, [%rd20];
	fma.rn.f32 	%f67, %f38, %f39, %f37;
	add.s32 	%r37, %r37, 8;
	add.s32 	%r36, %r36, %r7;
	add.s64 	%rd52, %rd52, 32;
	setp.ne.s32 	%p6, %r37, 0;
	@%p6 bra 	$L__BB0_4;
$L__BB0_5:
	setp.eq.s32 	%p7, %r4, 0;
	@%p7 bra 	$L__BB0_13;
	and.b32  	%r13, %r18, 3;
	setp.lt.u32 	%p8, %r4, 4;
	@%p8 bra 	$L__BB0_8;
	add.s32 	%r28, %r39, %r3;
	mul.wide.u32 	%rd21, %r28, 4;
	add.s64 	%rd22, %rd2, %rd21;
	ld.global.f32 	%f41, [%rd22];
	mad.lo.s32 	%r29, %r39, %r19, %r2;
	mul.wide.s32 	%rd23, %r29, 4;
	add.s64 	%rd24, %rd1, %rd23;
	ld.global.f32 	%f42, [%rd24];
	fma.rn.f32 	%f43, %f41, %f42, %f67;
	cvt.u64.u32 	%rd25, %r3;
	cvt.u64.u32 	%rd26, %r39;
	add.s64 	%rd27, %rd26, %rd25;
	shl.b64 	%rd28, %rd27, 2;
	add.s64 	%rd29, %rd2, %rd28;
	ld.global.f32 	%f44, [%rd29+4];
	mul.wide.s32 	%rd30, %r19, 4;
	add.s64 	%rd31, %rd24, %rd30;
	ld.global.f32 	%f45, [%rd31];
	fma.rn.f32 	%f46, %f44, %f45, %f43;
	ld.global.f32 	%f47, [%rd29+8];
	add.s64 	%rd32, %rd31, %rd30;
	ld.global.f32 	%f48, [%rd32];
	fma.rn.f32 	%f49, %f47, %f48, %f46;
	ld.global.f32 	%f50, [%rd29+12];
	add.s64 	%rd33, %rd32, %rd30;
	ld.global.f32 	%f51, [%rd33];
	fma.rn.f32 	%f67, %f50, %f51, %f49;
	add.s32 	%r39, %r39, 4;
$L__BB0_8:
	setp.eq.s32 	%p9, %r13, 0;
	@%p9 bra 	$L__BB0_13;
	setp.eq.s32 	%p10, %r13, 1;
	@%p10 bra 	$L__BB0_11;
	add.s32 	%r30, %r39, %r3;
	mul.wide.u32 	%rd34, %r30, 4;
	add.s64 	%rd35, %rd2, %rd34;
	ld.global.f32 	%f53, [%rd35];
	mad.lo.s32 	%r31, %r39, %r19, %r2;
	mul.wide.s32 	%rd36, %r31, 4;
	add.s64 	%rd37, %rd1, %rd36;
	ld.global.f32 	%f54, [%rd37];
	fma.rn.f32 	%f55, %f53, %f54, %f67;
	cvt.u64.u32 	%rd38, %r3;
	cvt.u64.u32 	%rd39, %r39;
	add.s64 	%rd40, %rd39, %rd38;
	shl.b64 	%rd41, %rd40, 2;
	add.s64 	%rd42, %rd2, %rd41;
	ld.global.f32 	%f56, [%rd42+4];
	mul.wide.s32 	%rd43, %r19, 4;
	add.s64 	%rd44, %rd37, %rd43;
	ld.global.f32 	%f57, [%rd44];
	fma.rn.f32 	%f67, %f56, %f57, %f55;
	add.s32 	%r39, %r39, 2;
$L__BB0_11:
	and.b32  	%r32, %r18, 1;
	setp.eq.b32 	%p11, %r32, 1;
	not.pred 	%p12, %p11;
	@%p12 bra 	$L__BB0_13;
	add.s32 	%r33, %r39, %r3;
	mul.wide.u32 	%rd45, %r33, 4;
	add.s64 	%rd46, %rd2, %rd45;
	ld.global.f32 	%f58, [%rd46];
	mad.lo.s32 	%r34, %r39, %r19, %r2;
	mul.wide.s32 	%rd47, %r34, 4;
	add.s64 	%rd48, %rd1, %rd47;
	ld.global.f32 	%f59, [%rd48];
	fma.rn.f32 	%f67, %f58, %f59, %f67;
$L__BB0_13:
	mad.lo.s32 	%r35, %r19, %r1, %r2;
	cvta.to.global.u64 	%rd49, %rd6;
	mul.wide.s32 	%rd50, %r35, 4;
	add.s64 	%rd51, %rd49, %rd50;
	st.global.f32 	[%rd51], %f67;
$L__BB0_14:
	ret;

}
	// .globl	_Z9matrixAddPfS_S_ii
.visible .entry _Z9matrixAddPfS_S_ii(
	.param .u64 .ptr .align 1 _Z9matrixAddPfS_S_ii_param_0,
	.param .u64 .ptr .align 1 _Z9matrixAddPfS_S_ii_param_1,
	.param .u64 .ptr .align 1 _Z9matrixAddPfS_S_ii_param_2,
	.param .u32 _Z9matrixAddPfS_S_ii_param_3,
	.param .u32 _Z9matrixAddPfS_S_ii_param_4
)
{
	.reg .pred 	%p<2>;
	.reg .b32 	%r<8>;
	.reg .b32 	%f<4>;
	.reg .b64 	%rd<11>;

	ld.param.u64 	%rd1, [_Z9matrixAddPfS_S_ii_param_0];
	ld.param.u64 	%rd2, [_Z9matrixAddPfS_S_ii_param_1];
	ld.param.u64 	%rd3, [_Z9matrixAddPfS_S_ii_param_2];
	ld.param.u32 	%r2, [_Z9matrixAddPfS_S_ii_param_3];
	ld.param.u32 	%r3, [_Z9matrixAddPfS_S_ii_param_4];
	mov.u32 	%r4, %ctaid.x;
	mov.u32 	%r5, %ntid.x;
	mov.u32 	%r6, %tid.x;
	mad.lo.s32 	%r1, %r4, %r5, %r6;
	mul.lo.s32 	%r7, %r3, %r2;
	setp.ge.s32 	%p1, %r1, %r7;
	@%p1 bra 	$L__BB1_2;
	cvta.to.global.u64 	%rd4, %rd1;
	cvta.to.global.u64 	%rd5, %rd2;
	cvta.to.global.u64 	%rd6, %rd3;
	mul.wide.s32 	%rd7, %r1, 4;
	add.s64 	%rd8, %rd4, %rd7;
	ld.global.f32 	%f1, [%rd8];
	add.s64 	%rd9, %rd5, %rd7;
	ld.global.f32 	%f2, [%rd9];
	add.f32 	%f3, %f1, %f2;
	add.s64 	%rd10, %rd6, %rd7;
	st.global.f32 	[%rd10], %f3;
$L__BB1_2:
	ret;

}


// ===== COMPILED SASS (sm_100) =====

	.target	sm_100

	.elftype	@"ET_EXEC"


//--------------------- .note.nv.tkinfo           --------------------------
	.section	.note.nv.tkinfo,"",@"SHT_NOTE"
	.sectionflags	@"SHF_NOTE_NV_TKINFO"
	.tkinfo
        /*0018*/ 	.word	0x00000002
        /*0030*/ 	.string	""
        /*0030*/ 	.string	"ptxas"
        /*0030*/ 	.string	"Cuda compilation tools, release 13.0, V13.0.88"
        /*0030*/ 	.string	"Build cuda_13.0.r13.0/compiler.36424714_0"
        /*0030*/ 	.string	"-arch sm_100 -m 64 "



//--------------------- .note.nv.cuinfo           --------------------------
	.section	.note.nv.cuinfo,"",@"SHT_NOTE"
	.sectionflags	@"SHF_NOTE_NV_CUINFO"
        /*0018*/ 	.short	0x0002
        /*001a*/ 	.short	0x0064
        /*001c*/ 	.short	0x0082
	.zero		2


//--------------------- .nv.info                  --------------------------
	.section	.nv.info,"",@"SHT_CUDA_INFO"
	.align	4


	//----- nvinfo : EIATTR_REGCOUNT
	.align		4
        /*0000*/ 	.byte	0x04, 0x2f
        /*0002*/ 	.short	(.L_1 - .L_0)
	.align		4
.L_0:
        /*0004*/ 	.word	index@(_Z14matrixMultiplyPfS_S_iii)
        /*0008*/ 	.word	0x00000020


	//----- nvinfo : EIATTR_FRAME_SIZE
	.align		4
.L_1:
        /*000c*/ 	.byte	0x04, 0x11
        /*000e*/ 	.short	(.L_3 - .L_2)
	.align		4
.L_2:
        /*0010*/ 	.word	index@(_Z14matrixMultiplyPfS_S_iii)
        /*0014*/ 	.word	0x00000000


	//----- nvinfo : EIATTR_REGCOUNT
	.align		4
.L_3:
        /*0018*/ 	.byte	0x04, 0x2f
        /*001a*/ 	.short	(.L_5 - .L_4)
	.align		4
.L_4:
        /*001c*/ 	.word	index@(_Z9matrixAddPfS_S_ii)
        /*0020*/ 	.word	0x0000000c


	//----- nvinfo : EIATTR_FRAME_SIZE
	.align		4
.L_5:
        /*0024*/ 	.byte	0x04, 0x11
        /*0026*/ 	.short	(.L_7 - .L_6)
	.align		4
.L_6:
        /*0028*/ 	.word	index@(_Z9matrixAddPfS_S_ii)
        /*002c*/ 	.word	0x00000000


	//----- nvinfo : EIATTR_MIN_STACK_SIZE
	.align		4
.L_7:
        /*0030*/ 	.byte	0x04, 0x12
        /*0032*/ 	.short	(.L_9 - .L_8)
	.align		4
.L_8:
        /*0034*/ 	.word	index@(_Z9matrixAddPfS_S_ii)
        /*0038*/ 	.word	0x00000000


	//----- nvinfo : EIATTR_MIN_STACK_SIZE
	.align		4
.L_9:
        /*003c*/ 	.byte	0x04, 0x12
        /*003e*/ 	.short	(.L_11 - .L_10)
	.align		4
.L_10:
        /*0040*/ 	.word	index@(_Z14matrixMultiplyPfS_S_iii)
        /*0044*/ 	.word	0x00000000
.L_11:


//--------------------- .nv.compat                --------------------------
	.section	.nv.compat,"",@"SHT_CUDA_COMPAT_INFO"
	.align	4
        /*0000*/ 	.byte	0x02, 0x09, 0x00, 0x00, 0x02, 0x02, 0x01, 0x00, 0x02, 0x05, 0x05, 0x00, 0x03, 0x07, 0x01, 0x01
        /*0010*/ 	.byte	0x02, 0x03, 0x00, 0x00, 0x02, 0x06, 0x01, 0x00, 0x04, 0x0b, 0x08, 0x00, 0x09, 0x00, 0x00, 0x00
        /*0020*/ 	.byte	0x00, 0x00, 0x00, 0x00


//--------------------- .nv.info._Z9matrixAddPfS_S_ii --------------------------
	.section	.nv.info._Z9matrixAddPfS_S_ii,"",@"SHT_CUDA_INFO"
	.sectionflags	@""
	.align	4


	//----- nvinfo : EIATTR_CUDA_API_VERSION
	.align		4
        /*0000*/ 	.byte	0x04, 0x37
        /*0002*/ 	.short	(.L_13 - .L_12)
.L_12:
        /*0004*/ 	.word	0x00000082


	//----- nvinfo : EIATTR_KPARAM_INFO
	.align		4
.L_13:
        /*0008*/ 	.byte	0x04, 0x17
        /*000a*/ 	.short	(.L_15 - .L_14)
.L_14:
        /*000c*/ 	.word	0x00000000
        /*0010*/ 	.short	0x0004
        /*0012*/ 	.short	0x001c
        /*0014*/ 	.byte	0x00, 0xf0, 0x11, 0x00


	//----- nvinfo : EIATTR_KPARAM_INFO
	.align		4
.L_15:
        /*0018*/ 	.byte	0x04, 0x17
        /*001a*/ 	.short	(.L_17 - .L_16)
.L_16:
        /*001c*/ 	.word	0x00000000
        /*0020*/ 	.short	0x0003
        /*0022*/ 	.short	0x0018
        /*0024*/ 	.byte	0x00, 0xf0, 0x11, 0x00


	//----- nvinfo : EIATTR_KPARAM_INFO
	.align		4
.L_17:
        /*0028*/ 	.byte	0x04, 0x17
        /*002a*/ 	.short	(.L_19 - .L_18)
.L_18:
        /*002c*/ 	.word	0x00000000
        /*0030*/ 	.short	0x0002
        /*0032*/ 	.short	0x0010
        /*0034*/ 	.byte	0x00, 0xf5, 0x21, 0x00


	//----- nvinfo : EIATTR_KPARAM_INFO
	.align		4
.L_19:
        /*0038*/ 	.byte	0x04, 0x17
        /*003a*/ 	.short	(.L_21 - .L_20)
.L_20:
        /*003c*/ 	.word	0x00000000
        /*0040*/ 	.short	0x0001
        /*0042*/ 	.short	0x0008
        /*0044*/ 	.byte	0x00, 0xf5, 0x21, 0x00


	//----- nvinfo : EIATTR_KPARAM_INFO
	.align		4
.L_21:
        /*0048*/ 	.byte	0x04, 0x17
        /*004a*/ 	.short	(.L_23 - .L_22)
.L_22:
        /*004c*/ 	.word	0x00000000
        /*0050*/ 	.short	0x0000
        /*0052*/ 	.short	0x0000
        /*0054*/ 	.byte	0x00, 0xf5, 0x21, 0x00


	//----- nvinfo : EIATTR_SPARSE_MMA_MASK
	.align		4
.L_23:
        /*0058*/ 	.byte	0x03, 0x50
        /*005a*/ 	.short	0x0000


	//----- nvinfo : EIATTR_MAXREG_COUNT
	.align		4
        /*005c*/ 	.byte	0x03, 0x1b
        /*005e*/ 	.short	0x00ff


	//----- nvinfo : EIATTR_MERCURY_ISA_VERSION
	.align		4
        /*0060*/ 	.byte	0x03, 0x5f
        /*0062*/ 	.short	0x0101


	//----- nvinfo : EIATTR_VRC_CTA_INIT_COUNT
	.align		4
        /*0064*/ 	.byte	0x02, 0x4a
	.zero		1
	.zero		1


	//----- nvinfo : EIATTR_EXIT_INSTR_OFFSETS
	.align		4
        /*0068*/ 	.byte	0x04, 0x1c
        /*006a*/ 	.short	(.L_25 - .L_24)


	//   ....[0]....
.L_24:
        /*006c*/ 	.word	0x00000080


	//   ....[1]....
        /*0070*/ 	.word	0x00000140


	//----- nvinfo : EIATTR_CBANK_PARAM_SIZE
	.align		4
.L_25:
        /*0074*/ 	.byte	0x03, 0x19
        /*0076*/ 	.short	0x0020


	//----- nvinfo : EIATTR_PARAM_CBANK
	.align		4
        /*0078*/ 	.byte	0x04, 0x0a
        /*007a*/ 	.short	(.L_27 - .L_26)
	.align		4
.L_26:
        /*007c*/ 	.word	index@(.nv.constant0._Z9matrixAddPfS_S_ii)
        /*0080*/ 	.short	0x0380
        /*0082*/ 	.short	0x0020


	//----- nvinfo : EIATTR_SW_WAR
	.align		4
.L_27:
        /*0084*/ 	.byte	0x04, 0x36
        /*0086*/ 	.short	(.L_29 - .L_28)
.L_28:
        /*0088*/ 	.word	0x00000008
.L_29:


//--------------------- .nv.info._Z14matrixMultiplyPfS_S_iii --------------------------
	.section	.nv.info._Z14matrixMultiplyPfS_S_iii,"",@"SHT_CUDA_INFO"
	.sectionflags	@""
	.align	4


	//----- nvinfo : EIATTR_CUDA_API_VERSION
	.align		4
        /*0000*/ 	.byte	0x04, 0x37
        /*0002*/ 	.short	(.L_31 - .L_30)
.L_30:
        /*0004*/ 	.word	0x00000082


	//----- nvinfo : EIATTR_KPARAM_INFO
	.align		4
.L_31:
        /*0008*/ 	.byte	0x04, 0x17
        /*000a*/ 	.short	(.L_33 - .L_32)
.L_32:
        /*000c*/ 	.word	0x00000000
        /*0010*/ 	.short	0x0005
        /*0012*/ 	.short	0x0020
        /*0014*/ 	.byte	0x00, 0xf0, 0x11, 0x00


	//----- nvinfo : EIATTR_KPARAM_INFO
	.align		4
.L_33:
        /*0018*/ 	.byte	0x04, 0x17
        /*001a*/ 	.short	(.L_35 - .L_34)
.L_34:
        /*001c*/ 	.word	0x00000000
        /*0020*/ 	.short	0x0004
        /*0022*/ 	.short	0x001c
        /*0024*/ 	.byte	0x00, 0xf0, 0x11, 0x00


	//----- nvinfo : EIATTR_KPARAM_INFO
	.align		4
.L_35:
        /*0028*/ 	.byte	0x04, 0x17
        /*002a*/ 	.short	(.L_37 - .L_36)
.L_36:
        /*002c*/ 	.word	0x00000000
        /*0030*/ 	.short	0x0003
        /*0032*/ 	.short	0x0018
        /*0034*/ 	.byte	0x00, 0xf0, 0x11, 0x00


	//----- nvinfo : EIATTR_KPARAM_INFO
	.align		4
.L_37:
        /*0038*/ 	.byte	0x04, 0x17
        /*003a*/ 	.short	(.L_39 - .L_38)
.L_38:
        /*003c*/ 	.word	0x00000000
        /*0040*/ 	.short	0x0002
        /*0042*/ 	.short	0x0010
        /*0044*/ 	.byte	0x00, 0xf5, 0x21, 0x00


	//----- nvinfo : EIATTR_KPARAM_INFO
	.align		4
.L_39:
        /*0048*/ 	.byte	0x04, 0x17
        /*004a*/ 	.short	(.L_41 - .L_40)
.L_40:
        /*004c*/ 	.word	0x00000000
        /*0050*/ 	.short	0x0001
        /*0052*/ 	.short	0x0008
        /*0054*/ 	.byte	0x00, 0xf5, 0x21, 0x00


	//----- nvinfo : EIATTR_KPARAM_INFO
	.align		4
.L_41:
        /*0058*/ 	.byte	0x04, 0x17
        /*005a*/ 	.short	(.L_43 - .L_42)
.L_42:
        /*005c*/ 	.word	0x00000000
        /*0060*/ 	.short	0x0000
        /*0062*/ 	.short	0x0000
        /*0064*/ 	.byte	0x00, 0xf5, 0x21, 0x00


	//----- nvinfo : EIATTR_SPARSE_MMA_MASK
	.align		4
.L_43:
        /*0068*/ 	.byte	0x03, 0x50
        /*006a*/ 	.short	0x0000


	//----- nvinfo : EIATTR_MAXREG_COUNT
	.align		4
        /*006c*/ 	.byte	0x03, 0x1b
        /*006e*/ 	.short	0x00ff


	//----- nvinfo : EIATTR_MERCURY_ISA_VERSION
	.align		4
        /*0070*/ 	.byte	0x03, 0x5f
        /*0072*/ 	.short	0x0101


	//----- nvinfo : EIATTR_VRC_CTA_INIT_COUNT
	.align		4
        /*0074*/ 	.byte	0x02, 0x4a
	.zero		1
	.zero		1


	//----- nvinfo : EIATTR_EXIT_INSTR_OFFSETS
	.align		4
        /*0078*/ 	.byte	0x04, 0x1c
        /*007a*/ 	.short	(.L_45 - .L_44)


	//   ....[0]....
.L_44:
        /*007c*/ 	.word	0x000000d0


	//   ....[1]....
        /*0080*/ 	.word	0x000008f0


	//----- nvinfo : EIATTR_CBANK_PARAM_SIZE
	.align		4
.L_45:
        /*0084*/ 	.byte	0x03, 0x19
        /*0086*/ 	.short	0x0024


	//----- nvinfo : EIATTR_PARAM_CBANK
	.align		4
        /*0088*/ 	.byte	0x04, 0x0a
        /*008a*/ 	.short	(.L_47 - .L_46)
	.align		4
.L_46:
        /*008c*/ 	.word	index@(.nv.constant0._Z14matrixMultiplyPfS_S_iii)
        /*0090*/ 	.short	0x0380
        /*0092*/ 	.short	0x0024


	//----- nvinfo : EIATTR_SW_WAR
	.align		4
.L_47:
        /*0094*/ 	.byte	0x04, 0x36
        /*0096*/ 	.short	(.L_49 - .L_48)
.L_48:
        /*0098*/ 	.word	0x00000008
.L_49:


//--------------------- .nv.callgraph             --------------------------
	.section	.nv.callgraph,"",@"SHT_CUDA_CALLGRAPH"
	.align	4
	.sectionentsize	8
	.align		4
        /*0000*/ 	.word	0x00000000
	.align		4
        /*0004*/ 	.word	0xffffffff
	.align		4
        /*0008*/ 	.word	0x00000000
	.align		4
        /*000c*/ 	.word	0xfffffffe
	.align		4
        /*0010*/ 	.word	0x00000000
	.align		4
        /*0014*/ 	.word	0xfffffffd
	.align		4
        /*0018*/ 	.word	0x00000000
	.align		4
        /*001c*/ 	.word	0xfffffffc


//--------------------- .text._Z9matrixAddPfS_S_ii --------------------------
	.section	.text._Z9matrixAddPfS_S_ii,"ax",@progbits
	.align	128
        .global         _Z9matrixAddPfS_S_ii
        .type           _Z9matrixAddPfS_S_ii,@function
        .size           _Z9matrixAddPfS_S_ii,(.L_x_6 - _Z9matrixAddPfS_S_ii)
        .other          _Z9matrixAddPfS_S_ii,@"STO_CUDA_ENTRY STV_DEFAULT"
_Z9matrixAddPfS_S_ii:
.text._Z9matrixAddPfS_S_ii:
[----:B------:R-:W-:Y:S01]  /*0000*/  LDC R1, c[0x0][0x37c] ;  /* 0x0000df00ff017b82 */ /* 0x000fe20000000800 */
[----:B------:R-:W0:Y:S07]  /*0010*/  S2R R0, SR_TID.X ;  /* 0x0000000000007919 */ /* 0x000e2e0000002100 */
[----:B------:R-:W0:Y:S01]  /*0020*/  S2UR UR6, SR_CTAID.X ;  /* 0x00000000000679c3 */ /* 0x000e220000002500 */
[----:B------:R-:W1:Y:S07]  /*0030*/  LDCU.64 UR4, c[0x0][0x398] ;  /* 0x00007300ff0477ac */ /* 0x000e6e0008000a00 */
[----:B------:R-:W0:Y:S01]  /*0040*/  LDC R9, c[0x0][0x360] ;  /* 0x0000d800ff097b82 */ /* 0x000e220000000800 */
[----:B-1----:R-:W-:Y:S01]  /*0050*/  UIMAD UR4, UR5, UR4, URZ ;  /* 0x00000004050472a4 */ /* 0x002fe2000f8e02ff */
[----:B0-----:R-:W-:-:S05]  /*0060*/  IMAD R9, R9, UR6, R0 ;  /* 0x0000000609097c24 */ /* 0x001fca000f8e0200 */
[----:B------:R-:W-:-:S13]  /*0070*/  ISETP.GE.AND P0, PT, R9, UR4, PT ;  /* 0x0000000409007c0c */ /* 0x000fda000bf06270 */
[----:B------:R-:W-:Y:S05]  /*0080*/  @P0 EXIT ;  /* 0x000000000000094d */ /* 0x000fea0003800000 */
[----:B------:R-:W0:Y:S01]  /*0090*/  LDC.64 R2, c[0x0][0x380] ;  /* 0x0000e000ff027b82 */ /* 0x000e220000000a00 */
[----:B------:R-:W1:Y:S07]  /*00a0*/  LDCU.64 UR4, c[0x0][0x358] ;  /* 0x00006b00ff0477ac */ /* 0x000e6e0008000a00 */
[----:B------:R-:W2:Y:S08]  /*00b0*/  LDC.64 R4, c[0x0][0x388] ;  /* 0x0000e200ff047b82 */ /* 0x000eb00000000a00 */
[----:B------:R-:W3:Y:S01]  /*00c0*/  LDC.64 R6, c[0x0][0x390] ;  /* 0x0000e400ff067b82 */ /* 0x000ee20000000a00 */
[----:B0-----:R-:W-:-:S06]  /*00d0*/  IMAD.WIDE R2, R9, 0x4, R2 ;  /* 0x0000000409027825 */ /* 0x001fcc00078e0202 */
[----:B-1----:R-:W4:Y:S01]  /*00e0*/  LDG.E R2, desc[UR4][R2.64] ;  /* 0x0000000402027981 */ /* 0x002f22000c1e1900 */
[----:B--2---:R-:W-:-:S06]  /*00f0*/  IMAD.WIDE R4, R9, 0x4, R4 ;  /* 0x0000000409047825 */ /* 0x004fcc00078e0204 */
[----:B------:R-:W4:Y:S01]  /*0100*/  LDG.E R5, desc[UR4][R4.64] ;  /* 0x0000000404057981 */ /* 0x000f22000c1e1900 */
[----:B---3--:R-:W-:-:S04]  /*0110*/  IMAD.WIDE R6, R9, 0x4, R6 ;  /* 0x0000000409067825 */ /* 0x008fc800078e0206 */
[----:B----4-:R-:W-:-:S05]  /*0120*/  FADD R9, R2, R5 ;  /* 0x0000000502097221 */ /* 0x010fca0000000000 */
[----:B------:R-:W-:Y:S01]  /*0130*/  STG.E desc[UR4][R6.64], R9 ;  /* 0x0000000906007986 */ /* 0x000fe2000c101904 */
[----:B------:R-:W-:Y:S05]  /*0140*/  EXIT ;  /* 0x000000000000794d */ /* 0x000fea0003800000 */
.L_x_0:
[----:B------:R-:W-:-:S00]  /*0150*/  BRA `(.L_x_0) ;  /* 0xfffffffc00fc7947 */ /* 0x000fc0000383ffff */
[----:B------:R-:W-:-:S00]  /*0160*/  NOP ;  /* 0x0000000000007918 */ /* 0x000fc00000000000 */
        /* <DEDUP_REMOVED lines=9> */
.L_x_6:


//--------------------- .text._Z14matrixMultiplyPfS_S_iii --------------------------
	.section	.text._Z14matrixMultiplyPfS_S_iii,"ax",@progbits
	.align	128
        .global         _Z14matrixMultiplyPfS_S_iii
        .type           _Z14matrixMultiplyPfS_S_iii,@function
        .size           _Z14matrixMultiplyPfS_S_iii,(.L_x_7 - _Z14matrixMultiplyPfS_S_iii)
        .other          _Z14matrixMultiplyPfS_S_iii,@"STO_CUDA_ENTRY STV_DEFAULT"
_Z14matrixMultiplyPfS_S_iii:
.text._Z14matrixMultiplyPfS_S_iii:
[----:B------:R-:W-:Y:S01]  /*0000*/  LDC R1, c[0x0][0x37c] ;  /* 0x0000df00ff017b82 */ /* 0x000fe20000000800 */
[----:B------:R-:W0:Y:S07]  /*0010*/  S2R R5, SR_TID.X ;  /* 0x0000000000057919 */ /* 0x000e2e0000002100 */
[----:B------:R-:W1:Y:S01]  /*0020*/  LDC R16, c[0x0][0x364] ;  /* 0x0000d900ff107b82 */ /* 0x000e620000000800 */
[----:B------:R-:W2:Y:S01]  /*0030*/  LDCU UR6, c[0x0][0x398] ;  /* 0x00007300ff0677ac */ /* 0x000ea20008000800 */
[----:B------:R-:W1:Y:S06]  /*0040*/  S2R R3, SR_TID.Y ;  /* 0x0000000000037919 */ /* 0x000e6c0000002200 */
[----:B------:R-:W0:Y:S08]  /*0050*/  S2UR UR5, SR_CTAID.X ;  /* 0x00000000000579c3 */ /* 0x000e300000002500 */
[----:B------:R-:W0:Y:S08]  /*0060*/  LDC R0, c[0x0][0x360] ;  /* 0x0000d800ff007b82 */ /* 0x000e300000000800 */
[----:B------:R-:W1:Y:S08]  /*0070*/  S2UR UR4, SR_CTAID.Y ;  /* 0x00000000000479c3 */ /* 0x000e700000002600 */
[----:B------:R-:W3:Y:S01]  /*0080*/  LDC R17, c[0x0][0x3a0] ;  /* 0x0000e800ff117b82 */ /* 0x000ee20000000800 */
[----:B0-----:R-:W-:-:S02]  /*0090*/  IMAD R0, R0, UR5, R5 ;  /* 0x0000000500007c24 */ /* 0x001fc4000f8e0205 */
[----:B-1----:R-:W-:-:S03]  /*00a0*/  IMAD R16, R16, UR4, R3 ;  /* 0x0000000410107c24 */ /* 0x002fc6000f8e0203 */
[----:B---3--:R-:W-:-:S04]  /*00b0*/  ISETP.GE.AND P0, PT, R0, R17, PT ;  /* 0x000000110000720c */ /* 0x008fc80003f06270 */
[----:B--2---:R-:W-:-:S13]  /*00c0*/  ISETP.GE.OR P0, PT, R16, UR6, P0 ;  /* 0x0000000610007c0c */ /* 0x004fda0008706670 */
[----:B------:R-:W-:Y:S05]  /*00d0*/  @P0 EXIT ;  /* 0x000000000000094d */ /* 0x000fea0003800000 */
[----:B------:R-:W0:Y:S01]  /*00e0*/  LDC R19, c[0x0][0x39c] ;  /* 0x0000e700ff137b82 */ /* 0x000e220000000800 */
[----:B------:R-:W1:Y:S01]  /*00f0*/  LDCU.64 UR4, c[0x0][0x358] ;  /* 0x00006b00ff0477ac */ /* 0x000e620008000a00 */
[----:B------:R-:W-:Y:S01]  /*0100*/  HFMA2 R24, -RZ, RZ, 0, 0 ;  /* 0x00000000ff187431 */ /* 0x000fe200000001ff */
[----:B0-----:R-:W-:-:S13]  /*0110*/  ISETP.GE.AND P0, PT, R19, 0x1, PT ;  /* 0x000000011300780c */ /* 0x001fda0003f06270 */
[----:B-1----:R-:W-:Y:S05]  /*0120*/  @!P0 BRA `(.L_x_1) ;  /* 0x0000000400e08947 */ /* 0x002fea0003800000 */
[C---:B------:R-:W-:Y:S01]  /*0130*/  ISETP.GE.U32.AND P1, PT, R19.reuse, 0x8, PT ;  /* 0x000000081300780c */ /* 0x040fe20003f26070 */
[----:B------:R-:W-:Y:S01]  /*0140*/  IMAD R20, R16, R19, RZ ;  /* 0x0000001310147224 */ /* 0x000fe200078e02ff */
[----:B------:R-:W-:Y:S02]  /*0150*/  LOP3.LUT R27, R19, 0x7, RZ, 0xc0, !PT ;  /* 0x00000007131b7812 */ /* 0x000fe400078ec0ff */
[----:B------:R-:W-:Y:S02]  /*0160*/  MOV R24, RZ ;  /* 0x000000ff00187202 */ /* 0x000fe40000000f00 */
[----:B------:R-:W-:Y:S02]  /*0170*/  ISETP.NE.AND P0, PT, R27, RZ, PT ;  /* 0x000000ff1b00720c */ /* 0x000fe40003f05270 */
[----:B------:R-:W-:-:S05]  /*0180*/  MOV R21, RZ ;  /* 0x000000ff00157202 */ /* 0x000fca0000000f00 */
[----:B------:R-:W-:Y:S06]  /*0190*/  @!P1 BRA `(.L_x_2) ;  /* 0x0000000000c49947 */ /* 0x000fec0003800000 */
[----:B------:R-:W0:Y:S01]  /*01a0*/  LDC.64 R2, c[0x0][0x380] ;  /* 0x0000e000ff027b82 */ /* 0x000e220000000a00 */
[----:B------:R-:W-:Y:S02]  /*01b0*/  LOP3.LUT R21, R19, 0x7ffffff8, RZ, 0xc0, !PT ;  /* 0x7ffffff813157812 */ /* 0x000fe400078ec0ff */
[----:B------:R-:W-:Y:S02]  /*01c0*/  MOV R24, RZ ;  /* 0x000000ff00187202 */ /* 0x000fe40000000f00 */
[----:B------:R-:W-:Y:S02]  /*01d0*/  MOV R18, R0 ;  /* 0x0000000000127202 */ /* 0x000fe40000000f00 */
[----:B------:R-:W-:Y:S01]  /*01e0*/  IADD3 R22, PT, PT, -R21, RZ, RZ ;  /* 0x000000ff15167210 */ /* 0x000fe20007ffe1ff */
[----:B0-----:R-:W-:-:S03]  /*01f0*/  IMAD.WIDE.U32 R2, R20, 0x4, R2 ;  /* 0x0000000414027825 */ /* 0x001fc600078e0002 */
[----:B------:R-:W-:-:S04]  /*0200*/  IADD3 R4, P1, PT, R2, 0x10, RZ ;  /* 0x0000001002047810 */ /* 0x000fc80007f3e0ff */
[----:B------:R-:W-:-:S09]  /*0210*/  IADD3.X R5, PT, PT, RZ, R3, RZ, P1, !PT ;  /* 0x00000003ff057210 */ /* 0x000fd20000ffe4ff */
.L_x_3:
[----:B------:R-:W0:Y:S01]  /*0220*/  LDC.64 R14, c[0x0][0x388] ;  /* 0x0000e200ff0e7b82 */ /* 0x000e220000000a00 */
[----:B------:R-:W-:Y:S02]  /*0230*/  MOV R2, R4 ;  /* 0x0000000400027202 */ /* 0x000fe40000000f00 */
[----:B------:R-:W-:-:S05]  /*0240*/  MOV R3, R5 ;  /* 0x0000000500037202 */ /* 0x000fca0000000f00 */
[----:B------:R-:W2:Y:S04]  /*0250*/  LDG.E R25, desc[UR4][R2.64+-0x10] ;  /* 0xfffff00402197981 */ /* 0x000ea8000c1e1900 */
[----:B------:R-:W3:Y:S04]  /*0260*/  LDG.E R23, desc[UR4][R2.64+-0xc] ;  /* 0xfffff40402177981 */ /* 0x000ee8000c1e1900 */
[----:B------:R-:W4:Y:S04]  /*0270*/  LDG.E R29, desc[UR4][R2.64+-0x8] ;  /* 0xfffff804021d7981 */ /* 0x000f28000c1e1900 */
[----:B------:R-:W5:Y:S01]  /*0280*/  LDG.E R28, desc[UR4][R2.64+-0x4] ;  /* 0xfffffc04021c7981 */ /* 0x000f62000c1e1900 */
[----:B0-----:R-:W-:-:S05]  /*0290*/  IMAD.WIDE R14, R18, 0x4, R14 ;  /* 0x00000004120e7825 */ /* 0x001fca00078e020e */
[----:B------:R0:W2:Y:S01]  /*02a0*/  LDG.E R26, desc[UR4][R14.64] ;  /* 0x000000040e1a7981 */ /* 0x0000a2000c1e1900 */
[----:B------:R-:W-:-:S04]  /*02b0*/  IMAD.WIDE R12, R17, 0x4, R14 ;  /* 0x00000004110c7825 */ /* 0x000fc800078e020e */
[C---:B------:R-:W-:Y:S02]  /*02c0*/  IMAD.WIDE R4, R17.reuse, 0x4, R12 ;  /* 0x0000000411047825 */ /* 0x040fe400078e020c */
[----:B------:R-:W3:Y:S02]  /*02d0*/  LDG.E R12, desc[UR4][R12.64] ;  /* 0x000000040c0c7981 */ /* 0x000ee4000c1e1900 */
[C---:B------:R-:W-:Y:S02]  /*02e0*/  IMAD.WIDE R8, R17.reuse, 0x4, R4 ;  /* 0x0000000411087825 */ /* 0x040fe400078e0204 */
[----:B------:R-:W4:Y:S02]  /*02f0*/  LDG.E R4, desc[UR4][R4.64] ;  /* 0x0000000404047981 */ /* 0x000f24000c1e1900 */
[C---:B------:R-:W-:Y:S02]  /*0300*/  IMAD.WIDE R6, R17.reuse, 0x4, R8 ;  /* 0x0000000411067825 */ /* 0x040fe400078e0208 */
[----:B------:R-:W5:Y:S02]  /*0310*/  LDG.E R8, desc[UR4][R8.64] ;  /* 0x0000000408087981 */ /* 0x000f64000c1e1900 */
[----:B------:R-:W-:-:S02]  /*0320*/  IMAD.WIDE R10, R17, 0x4, R6 ;  /* 0x00000004110a7825 */ /* 0x000fc400078e0206 */
[----:B------:R-:W5:Y:S04]  /*0330*/  LDG.E R5, desc[UR4][R2.64] ;  /* 0x0000000402057981 */ /* 0x000f68000c1e1900 */
[----:B------:R-:W5:Y:S01]  /*0340*/  LDG.E R6, desc[UR4][R6.64] ;  /* 0x0000000406067981 */ /* 0x000f62000c1e1900 */
[----:B0-----:R-:W-:-:S03]  /*0350*/  IMAD.WIDE R14, R17, 0x4, R10 ;  /* 0x00000004110e7825 */ /* 0x001fc600078e020a */
[----:B------:R-:W5:Y:S04]  /*0360*/  LDG.E R10, desc[UR4][R10.64] ;  /* 0x000000040a0a7981 */ /* 0x000f68000c1e1900 */
[----:B------:R-:W5:Y:S04]  /*0370*/  LDG.E R13, desc[UR4][R14.64] ;  /* 0x000000040e0d7981 */ /* 0x000f68000c1e1900 */
[----:B------:R-:W5:Y:S04]  /*0380*/  LDG.E R7, desc[UR4][R2.64+0x4] ;  /* 0x0000040402077981 */ /* 0x000f68000c1e1900 */
[----:B------:R-:W5:Y:S01]  /*0390*/  LDG.E R9, desc[UR4][R2.64+0xc] ;  /* 0x00000c0402097981 */ /* 0x000f62000c1e1900 */
[----:B--2---:R-:W-:Y:S01]  /*03a0*/  FFMA R26, R25, R26, R24 ;  /* 0x0000001a191a7223 */ /* 0x004fe20000000018 */
[----:B------:R-:W-:-:S02]  /*03b0*/  IMAD.WIDE R24, R17, 0x4, R14 ;  /* 0x0000000411187825 */ /* 0x000fc400078e020e */
[----:B------:R-:W2:Y:S04]  /*03c0*/  LDG.E R14, desc[UR4][R2.64+0x8] ;  /* 0x00000804020e7981 */ /* 0x000ea8000c1e1900 */
[----:B------:R-:W2:Y:S01]  /*03d0*/  LDG.E R24, desc[UR4][R24.64] ;  /* 0x0000000418187981 */ /* 0x000ea2000c1e1900 */
[----:B---3--:R-:W-:Y:S01]  /*03e0*/  FFMA R12, R23, R12, R26 ;  /* 0x0000000c170c7223 */ /* 0x008fe2000000001a */
[----:B------:R-:W-:-:S03]  /*03f0*/  IADD3 R22, PT, PT, R22, 0x8, RZ ;  /* 0x0000000816167810 */ /* 0x000fc60007ffe0ff */
[----:B----4-:R-:W-:Y:S01]  /*0400*/  FFMA R29, R29, R4, R12 ;  /* 0x000000041d1d7223 */ /* 0x010fe2000000000c */
[----:B------:R-:W-:-:S03]  /*0410*/  ISETP.NE.AND P1, PT, R22, RZ, PT ;  /* 0x000000ff1600720c */ /* 0x000fc60003f25270 */
[----:B-----5:R-:W-:Y:S01]  /*0420*/  FFMA R8, R28, R8, R29 ;  /* 0x000000081c087223 */ /* 0x020fe2000000001d */
[----:B------:R-:W-:-:S03]  /*0430*/  IADD3 R4, P2, PT, R2, 0x20, RZ ;  /* 0x0000002002047810 */ /* 0x000fc60007f5e0ff */
[----:B------:R-:W-:Y:S01]  /*0440*/  FFMA R6, R5, R6, R8 ;  /* 0x0000000605067223 */ /* 0x000fe20000000008 */
[----:B------:R-:W-:Y:S02]  /*0450*/  IADD3.X R5, PT, PT, RZ, R3, RZ, P2, !PT ;  /* 0x00000003ff057210 */ /* 0x000fe400017fe4ff */
[----:B------:R-:W-:Y:S01]  /*0460*/  LEA R18, R17, R18, 0x3 ;  /* 0x0000001211127211 */ /* 0x000fe200078e18ff */
[----:B------:R-:W-:-:S04]  /*0470*/  FFMA R7, R7, R10, R6 ;  /* 0x0000000a07077223 */ /* 0x000fc80000000006 */
[----:B--2---:R-:W-:-:S04]  /*0480*/  FFMA R14, R14, R13, R7 ;  /* 0x0000000d0e0e7223 */ /* 0x004fc80000000007 */
[----:B------:R-:W-:Y:S01]  /*0490*/  FFMA R24, R9, R24, R14 ;  /* 0x0000001809187223 */ /* 0x000fe2000000000e */
[----:B------:R-:W-:Y:S06]  /*04a0*/  @P1 BRA `(.L_x_3) ;  /* 0xfffffffc005c1947 */ /* 0x000fec000383ffff */
.L_x_2:
[----:B------:R-:W-:Y:S05]  /*04b0*/  @!P0 BRA `(.L_x_1) ;  /* 0x0000000000fc8947 */ /* 0x000fea0003800000 */
[----:B------:R-:W-:Y:S02]  /*04c0*/  ISETP.GE.U32.AND P1, PT, R27, 0x4, PT ;  /* 0x000000041b00780c */ /* 0x000fe40003f26070 */
[----:B------:R-:W-:-:S04]  /*04d0*/  LOP3.LUT R14, R19, 0x3, RZ, 0xc0, !PT ;  /* 0x00000003130e7812 */ /* 0x000fc800078ec0ff */
[----:B------:R-:W-:-:S07]  /*04e0*/  ISETP.NE.AND P0, PT, R14, RZ, PT ;  /* 0x000000ff0e00720c */ /* 0x000fce0003f05270 */
[----:B------:R-:W-:Y:S06]  /*04f0*/  @!P1 BRA `(.L_x_4) ;  /* 0x00000000006c9947 */ /* 0x000fec0003800000 */
[----:B------:R-:W0:Y:S01]  /*0500*/  LDC.64 R4, c[0x0][0x388] ;  /* 0x0000e200ff047b82 */ /* 0x000e220000000a00 */
[----:B------:R-:W1:Y:S01]  /*0510*/  LDCU.64 UR6, c[0x0][0x380] ;  /* 0x00007000ff0677ac */ /* 0x000e620008000a00 */
[----:B------:R-:W-:Y:S01]  /*0520*/  IMAD R7, R21, R17, R0 ;  /* 0x0000001115077224 */ /* 0x000fe200078e0200 */
[CC--:B------:R-:W-:Y:S02]  /*0530*/  IADD3 R3, PT, PT, R20.reuse, R21.reuse, RZ ;  /* 0x0000001514037210 */ /* 0x0c0fe40007ffe0ff */
[----:B------:R-:W-:-:S03]  /*0540*/  IADD3 R8, P1, PT, R20, R21, RZ ;  /* 0x0000001514087210 */ /* 0x000fc60007f3e0ff */
[----:B------:R-:W2:Y:S01]  /*0550*/  LDC.64 R12, c[0x0][0x380] ;  /* 0x0000e000ff0c7b82 */ /* 0x000ea20000000a00 */
[----:B0-----:R-:W-:-:S04]  /*0560*/  IMAD.WIDE R4, R7, 0x4, R4 ;  /* 0x0000000407047825 */ /* 0x001fc800078e0204 */
[----:B------:R-:W-:Y:S02]  /*0570*/  IMAD.WIDE R6, R17, 0x4, R4 ;  /* 0x0000000411067825 */ /* 0x000fe400078e0204 */
[----:B------:R-:W3:Y:S02]  /*0580*/  LDG.E R4, desc[UR4][R4.64] ;  /* 0x0000000404047981 */ /* 0x000ee4000c1e1900 */
[----:B--2---:R-:W-:Y:S01]  /*0590*/  IMAD.WIDE.U32 R12, R3, 0x4, R12 ;  /* 0x00000004030c7825 */ /* 0x004fe200078e000c */
[----:B------:R-:W-:Y:S02]  /*05a0*/  IADD3.X R3, PT, PT, RZ, RZ, RZ, P1, !PT ;  /* 0x000000ffff037210 */ /* 0x000fe40000ffe4ff */
[----:B-1----:R-:W-:-:S03]  /*05b0*/  LEA R2, P1, R8, UR6, 0x2 ;  /* 0x0000000608027c11 */ /* 0x002fc6000f8210ff */
[----:B------:R-:W3:Y:S01]  /*05c0*/  LDG.E R13, desc[UR4][R12.64] ;  /* 0x000000040c0d7981 */ /* 0x000ee2000c1e1900 */
[----:B------:R-:W-:Y:S01]  /*05d0*/  LEA.HI.X R3, R8, UR7, R3, 0x2, P1 ;  /* 0x0000000708037c11 */ /* 0x000fe200088f1403 */
[C---:B------:R-:W-:Y:S02]  /*05e0*/  IMAD.WIDE R8, R17.reuse, 0x4, R6 ;  /* 0x0000000411087825 */ /* 0x040fe400078e0206 */
[----:B------:R-:W2:Y:S04]  /*05f0*/  LDG.E R6, desc[UR4][R6.64] ;  /* 0x0000000406067981 */ /* 0x000ea8000c1e1900 */
[----:B------:R-:W2:Y:S01]  /*0600*/  LDG.E R15, desc[UR4][R2.64+0x4] ;  /* 0x00000404020f7981 */ /* 0x000ea2000c1e1900 */
[----:B------:R-:W-:-:S03]  /*0610*/  IMAD.WIDE R10, R17, 0x4, R8 ;  /* 0x00000004110a7825 */ /* 0x000fc600078e0208 */
[----:B------:R-:W4:Y:S04]  /*0620*/  LDG.E R22, desc[UR4][R8.64] ;  /* 0x0000000408167981 */ /* 0x000f28000c1e1900 */
[----:B------:R-:W4:Y:S04]  /*0630*/  LDG.E R18, desc[UR4][R2.64+0x8] ;  /* 0x0000080402127981 */ /* 0x000f28000c1e1900 */
[----:B------:R-:W5:Y:S04]  /*0640*/  LDG.E R26, desc[UR4][R2.64+0xc] ;  /* 0x00000c04021a7981 */ /* 0x000f68000c1e1900 */
[----:B------:R-:W5:Y:S01]  /*0650*/  LDG.E R10, desc[UR4][R10.64] ;  /* 0x000000040a0a7981 */ /* 0x000f62000c1e1900 */
[----:B------:R-:W-:Y:S01]  /*0660*/  IADD3 R21, PT, PT, R21, 0x4, RZ ;  /* 0x0000000415157810 */ /* 0x000fe20007ffe0ff */
[----:B---3--:R-:W-:-:S04]  /*0670*/  FFMA R24, R13, R4, R24 ;  /* 0x000000040d187223 */ /* 0x008fc80000000018 */
[----:B--2---:R-:W-:-:S04]  /*0680*/  FFMA R15, R15, R6, R24 ;  /* 0x000000060f0f7223 */ /* 0x004fc80000000018 */
[----:B----4-:R-:W-:-:S04]  /*0690*/  FFMA R15, R18, R22, R15 ;  /* 0x00000016120f7223 */ /* 0x010fc8000000000f */
[----:B-----5:R-:W-:-:S07]  /*06a0*/  FFMA R24, R26, R10, R15 ;  /* 0x0000000a1a187223 */ /* 0x020fce000000000f */
.L_x_4:
[----:B------:R-:W-:Y:S05]  /*06b0*/  @!P0 BRA `(.L_x_1) ;  /* 0x00000000007c8947 */ /* 0x000fea0003800000 */
[----:B------:R-:W-:Y:S01]  /*06c0*/  ISETP.NE.AND P1, PT, R14, 0x1, PT ;  /* 0x000000010e00780c */ /* 0x000fe20003f25270 */
[----:B------:R-:W0:Y:S01]  /*06d0*/  LDC.64 R10, c[0x0][0x380] ;  /* 0x0000e000ff0a7b82 */ /* 0x000e220000000a00 */
[----:B------:R-:W-:-:S04]  /*06e0*/  LOP3.LUT R19, R19, 0x1, RZ, 0xc0, !PT ;  /* 0x0000000113137812 */ /* 0x000fc800078ec0ff */
[----:B------:R-:W-:-:S03]  /*06f0*/  ISETP.NE.U32.AND P0, PT, R19, 0x1, PT ;  /* 0x000000011300780c */ /* 0x000fc60003f05070 */
[----:B------:R-:W1:Y:S04]  /*0700*/  LDC.64 R8, c[0x0][0x388] ;  /* 0x0000e200ff087b82 */ /* 0x000e680000000a00 */
[CC--:B------:R-:W-:Y:S02]  /*0710*/  @P1 IADD3 R13, PT, PT, R20.reuse, R21.reuse, RZ ;  /* 0x00000015140d1210 */ /* 0x0c0fe40007ffe0ff */
[----:B------:R-:W-:Y:S02]  /*0720*/  @P1 IADD3 R12, P2, PT, R20, R21, RZ ;  /* 0x00000015140c1210 */ /* 0x000fe40007f5e0ff */
[----:B------:R-:W2:Y:S02]  /*0730*/  @P1 LDC.64 R2, c[0x0][0x380] ;  /* 0x0000e000ff021b82 */ /* 0x000ea40000000a00 */
[----:B------:R-:W-:-:S06]  /*0740*/  @P1 IADD3.X R14, PT, PT, RZ, RZ, RZ, P2, !PT ;  /* 0x000000ffff0e1210 */ /* 0x000fcc00017fe4ff */
[----:B------:R-:W3:Y:S01]  /*0750*/  LDC.64 R4, c[0x0][0x380] ;  /* 0x0000e000ff047b82 */ /* 0x000ee20000000a00 */
[----:B0-----:R-:W-:-:S04]  /*0760*/  @P1 IMAD.WIDE.U32 R10, R13, 0x4, R10 ;  /* 0x000000040d0a1825 */ /* 0x001fc800078e000a */
[C---:B------:R-:W-:Y:S01]  /*0770*/  @P1 IMAD R13, R21.reuse, R17, R0 ;  /* 0x00000011150d1224 */ /* 0x040fe200078e0200 */
[----:B------:R-:W-:Y:S01]  /*0780*/  @P1 IADD3 R21, PT, PT, R21, 0x2, RZ ;  /* 0x0000000215151810 */ /* 0x000fe20007ffe0ff */
[----:B------:R-:W4:Y:S01]  /*0790*/  @P1 LDG.E R11, desc[UR4][R10.64] ;  /* 0x000000040a0b1981 */ /* 0x000f22000c1e1900 */
[----:B------:R-:W0:Y:S01]  /*07a0*/  LDC.64 R6, c[0x0][0x388] ;  /* 0x0000e200ff067b82 */ /* 0x000e220000000a00 */
[----:B-1----:R-:W-:Y:S01]  /*07b0*/  @P1 IMAD.WIDE R8, R13, 0x4, R8 ;  /* 0x000000040d081825 */ /* 0x002fe200078e0208 */
[----:B------:R-:W-:Y:S02]  /*07c0*/  @!P0 IADD3 R15, PT, PT, R20, R21, RZ ;  /* 0x00000015140f8210 */ /* 0x000fe40007ffe0ff */
[----:B--2---:R-:W-:Y:S01]  /*07d0*/  @P1 LEA R2, P2, R12, R2, 0x2 ;  /* 0x000000020c021211 */ /* 0x004fe200078410ff */
[----:B------:R-:W-:-:S03]  /*07e0*/  @!P0 IMAD R21, R21, R17, R0 ;  /* 0x0000001115158224 */ /* 0x000fc600078e0200 */
[----:B------:R-:W-:Y:S01]  /*07f0*/  @P1 LEA.HI.X R3, R12, R3, R14, 0x2, P2 ;  /* 0x000000030c031211 */ /* 0x000fe200010f140e */
[----:B------:R-:W-:Y:S01]  /*0800*/  @P1 IMAD.WIDE R12, R17, 0x4, R8 ;  /* 0x00000004110c1825 */ /* 0x000fe200078e0208 */
[----:B------:R-:W4:Y:S03]  /*0810*/  @P1 LDG.E R14, desc[UR4][R8.64] ;  /* 0x00000004080e1981 */ /* 0x000f26000c1e1900 */
[----:B---3--:R-:W-:Y:S01]  /*0820*/  @!P0 IMAD.WIDE.U32 R4, R15, 0x4, R4 ;  /* 0x000000040f048825 */ /* 0x008fe200078e0004 */
[----:B------:R-:W2:Y:S04]  /*0830*/  @P1 LDG.E R2, desc[UR4][R2.64+0x4] ;  /* 0x0000040402021981 */ /* 0x000ea8000c1e1900 */
[----:B------:R-:W2:Y:S01]  /*0840*/  @P1 LDG.E R12, desc[UR4][R12.64] ;  /* 0x000000040c0c1981 */ /* 0x000ea2000c1e1900 */
[----:B0-----:R-:W-:-:S03]  /*0850*/  @!P0 IMAD.WIDE R6, R21, 0x4, R6 ;  /* 0x0000000415068825 */ /* 0x001fc600078e0206 */
[----:B------:R-:W3:Y:S04]  /*0860*/  @!P0 LDG.E R5, desc[UR4][R4.64] ;  /* 0x0000000404058981 */ /* 0x000ee8000c1e1900 */
[----:B------:R-:W3:Y:S01]  /*0870*/  @!P0 LDG.E R6, desc[UR4][R6.64] ;  /* 0x0000000406068981 */ /* 0x000ee2000c1e1900 */
[----:B----4-:R-:W-:-:S04]  /*0880*/  @P1 FFMA R11, R11, R14, R24 ;  /* 0x0000000e0b0b1223 */ /* 0x010fc80000000018 */
[----:B--2---:R-:W-:-:S04]  /*0890*/  @P1 FFMA R24, R2, R12, R11 ;  /* 0x0000000c02181223 */ /* 0x004fc8000000000b */
[----:B---3--:R-:W-:-:S07]  /*08a0*/  @!P0 FFMA R24, R5, R6, R24 ;  /* 0x0000000605188223 */ /* 0x008fce0000000018 */
.L_x_1:
[----:B------:R-:W0:Y:S01]  /*08b0*/  LDC.64 R2, c[0x0][0x390] ;  /* 0x0000e400ff027b82 */ /* 0x000e220000000a00 */
[----:B------:R-:W-:-:S04]  /*08c0*/  IMAD R17, R16, R17, R0 ;  /* 0x0000001110117224 */ /* 0x000fc800078e0200 */
[----:B0-----:R-:W-:-:S05]  /*08d0*/  IMAD.WIDE R2, R17, 0x4, R2 ;  /* 0x0000000411027825 */ /* 0x001fca00078e0202 */
[----:B------:R-:W-:Y:S01]  /*08e0*/  STG.E desc[UR4][R2.64], R24 ;  /* 0x0000001802007986 */ /* 0x000fe2000c101904 */
[----:B------:R-:W-:Y:S05]  /*08f0*/  EXIT ;  /* 0x000000000000794d */ /* 0x000fea0003800000 */
.L_x_5:
        /* <DEDUP_REMOVED lines=16> */
.L_x_7:


//--------------------- .nv.shared.reserved.0     --------------------------
	.section	.nv.shared.reserved.0,"aw",@nobits
	.weak		__nv_reservedSMEM_offset_0_alias
	.size		__nv_reservedSMEM_offset_0_alias, 0, 64
	.other		__nv_reservedSMEM_offset_0_alias,@"STO_CUDA_RESERVED_SHARED STV_DEFAULT"
__nv_reservedSMEM_offset_0_alias:
	.zero		0
	.zero		64


//--------------------- .nv.constant0._Z9matrixAddPfS_S_ii --------------------------
	.section	.nv.constant0._Z9matrixAddPfS_S_ii,"a",@progbits
	.sectionflags	@""
	.align	4
.nv.constant0._Z9matrixAddPfS_S_ii:
	.zero		928


//--------------------- .nv.constant0._Z14matrixMultiplyPfS_S_iii --------------------------
	.section	.nv.constant0._Z14matrixMultiplyPfS_S_iii,"a",@progbits
	.sectionflags	@""
	.align	4
.nv.constant0._Z14matrixMultiplyPfS_S_iii:
	.zero		932


//--------------------- SYMBOLS --------------------------

	.type		.nv.reservedSmem.offset0,@object
	.size		.nv.reservedSmem.offset0,0x4
